//
// Generated by NVIDIA NVVM Compiler
//
// Compiler Build ID: CL-36424714
// Cuda compilation tools, release 13.0, V13.0.88
// Based on NVVM 20.0.0
//

.version 9.0
.target sm_100
.address_size 64

	// .globl	_Z23EuclideanDistancesNaivePfS_S_ii
// _ZZ22EuclideanDistancesFastPKfS0_PfiiE5my_sB has been demoted

.visible .entry _Z23EuclideanDistancesNaivePfS_S_ii(
	.param .u64 .ptr .align 1 _Z23EuclideanDistancesNaivePfS_S_ii_param_0,
	.param .u64 .ptr .align 1 _Z23EuclideanDistancesNaivePfS_S_ii_param_1,
	.param .u64 .ptr .align 1 _Z23EuclideanDistancesNaivePfS_S_ii_param_2,
	.param .u32 _Z23EuclideanDistancesNaivePfS_S_ii_param_3,
	.param .u32 _Z23EuclideanDistancesNaivePfS_S_ii_param_4
)
{
	.reg .pred 	%p<4>;
	.reg .b32 	%r<16>;
	.reg .b32 	%f<9>;
	.reg .b64 	%rd<13>;

	ld.param.u64 	%rd1, [_Z23EuclideanDistancesNaivePfS_S_ii_param_0];
	ld.param.u64 	%rd2, [_Z23EuclideanDistancesNaivePfS_S_ii_param_1];
	ld.param.u64 	%rd3, [_Z23EuclideanDistancesNaivePfS_S_ii_param_2];
	ld.param.u32 	%r4, [_Z23EuclideanDistancesNaivePfS_S_ii_param_3];
	ld.param.u32 	%r5, [_Z23EuclideanDistancesNaivePfS_S_ii_param_4];
	mov.u32 	%r6, %tid.x;
	mov.u32 	%r7, %ntid.x;
	mov.u32 	%r8, %ctaid.x;
	mad.lo.s32 	%r1, %r7, %r8, %r6;
	mov.u32 	%r9, %tid.y;
	mov.u32 	%r10, %ntid.y;
	mov.u32 	%r11, %ctaid.y;
	mad.lo.s32 	%r12, %r10, %r11, %r9;
	setp.ge.s32 	%p1, %r1, %r4;
	setp.ge.s32 	%p2, %r12, %r5;
	or.pred  	%p3, %p1, %p2;
	@%p3 bra 	$L__BB0_2;
	cvta.to.global.u64 	%rd4, %rd3;
	cvta.to.global.u64 	%rd5, %rd1;
	cvta.to.global.u64 	%rd6, %rd2;
	shl.b32 	%r13, %r12, 1;
	shl.b32 	%r14, %r1, 1;
	mul.wide.s32 	%rd7, %r14, 4;
	add.s64 	%rd8, %rd5, %rd7;
	ld.global.f32 	%f1, [%rd8];
	mul.wide.u32 	%rd9, %r13, 4;
	add.s64 	%rd10, %rd6, %rd9;
	ld.global.f32 	%f2, [%rd10];
	sub.f32 	%f3, %f1, %f2;
	fma.rn.f32 	%f4, %f3, %f3, 0f00000000;
	ld.global.f32 	%f5, [%rd8+4];
	ld.global.f32 	%f6, [%rd10+4];
	sub.f32 	%f7, %f5, %f6;
	fma.rn.f32 	%f8, %f7, %f7, %f4;
	mad.lo.s32 	%r15, %r5, %r1, %r12;
	mul.wide.s32 	%rd11, %r15, 4;
	add.s64 	%rd12, %rd4, %rd11;
	st.global.f32 	[%rd12], %f8;
$L__BB0_2:
	ret;

}
	// .globl	_Z22EuclideanDistancesFastPKfS0_Pfii
.visible .entry _Z22EuclideanDistancesFastPKfS0_Pfii(
	.param .u64 .ptr .align 1 _Z22EuclideanDistancesFastPKfS0_Pfii_param_0,
	.param .u64 .ptr .align 1 _Z22EuclideanDistancesFastPKfS0_Pfii_param_1,
	.param .u64 .ptr .align 1 _Z22EuclideanDistancesFastPKfS0_Pfii_param_2,
	.param .u32 _Z22EuclideanDistancesFastPKfS0_Pfii_param_3,
	.param .u32 _Z22EuclideanDistancesFastPKfS0_Pfii_param_4
)
{
	.reg .pred 	%p<5>;
	.reg .b32 	%r<20>;
	.reg .b32 	%f<10>;
	.reg .b64 	%rd<15>;
	// demoted variable
	.shared .align 4 .b8 _ZZ22EuclideanDistancesFastPKfS0_PfiiE5my_sB[8];
	ld.param.u64 	%rd4, [_Z22EuclideanDistancesFastPKfS0_Pfii_param_0];
	ld.param.u64 	%rd5, [_Z22EuclideanDistancesFastPKfS0_Pfii_param_1];
	ld.param.u64 	%rd6, [_Z22EuclideanDistancesFastPKfS0_Pfii_param_2];
	ld.param.u32 	%r11, [_Z22EuclideanDistancesFastPKfS0_Pfii_param_3];
	ld.param.u32 	%r12, [_Z22EuclideanDistancesFastPKfS0_Pfii_param_4];
	mov.u32 	%r18, %ctaid.x;
	setp.ge.s32 	%p1, %r18, %r12;
	@%p1 bra 	$L__BB1_6;
	mov.u32 	%r2, %tid.x;
	shl.b32 	%r13, %r2, 2;
	mov.u32 	%r14, _ZZ22EuclideanDistancesFastPKfS0_PfiiE5my_sB;
	add.s32 	%r3, %r14, %r13;
	mov.u32 	%r4, %ntid.x;
	mov.u32 	%r5, %nctaid.x;
	cvta.to.global.u64 	%rd1, %rd6;
	cvta.to.global.u64 	%rd2, %rd4;
	cvta.to.global.u64 	%rd3, %rd5;
	mul.wide.s32 	%rd11, %r11, 4;
$L__BB1_2:
	setp.ge.s32 	%p2, %r2, %r11;
	shl.b32 	%r15, %r18, 1;
	add.s32 	%r16, %r15, %r2;
	mul.wide.s32 	%rd7, %r16, 4;
	add.s64 	%rd8, %rd3, %rd7;
	ld.global.f32 	%f3, [%rd8];
	st.shared.f32 	[%r3], %f3;
	bar.sync 	0;
	@%p2 bra 	$L__BB1_5;
	mul.lo.s32 	%r7, %r18, %r11;
	ld.shared.f32 	%f1, [_ZZ22EuclideanDistancesFastPKfS0_PfiiE5my_sB];
	ld.shared.f32 	%f2, [_ZZ22EuclideanDistancesFastPKfS0_PfiiE5my_sB+4];
	mov.u32 	%r19, %r2;
$L__BB1_4:
	mul.wide.s32 	%rd9, %r19, 4;
	add.s64 	%rd10, %rd2, %rd9;
	ld.global.f32 	%f4, [%rd10];
	sub.f32 	%f5, %f4, %f1;
	fma.rn.f32 	%f6, %f5, %f5, 0f00000000;
	add.s64 	%rd12, %rd10, %rd11;
	ld.global.f32 	%f7, [%rd12];
	sub.f32 	%f8, %f7, %f2;
	fma.rn.f32 	%f9, %f8, %f8, %f6;
	add.s32 	%r17, %r19, %r7;
	mul.wide.s32 	%rd13, %r17, 4;
	add.s64 	%rd14, %rd1, %rd13;
	st.global.f32 	[%rd14], %f9;
	add.s32 	%r19, %r19, %r4;
	setp.lt.s32 	%p3, %r19, %r11;
	@%p3 bra 	$L__BB1_4;
$L__BB1_5:
	bar.sync 	0;
	add.s32 	%r18, %r18, %r5;
	setp.lt.s32 	%p4, %r18, %r12;
	@%p4 bra 	$L__BB1_2;
$L__BB1_6:
	ret;

}


// ===== COMPILED SASS (sm_100) =====

	.target	sm_100

	.elftype	@"ET_EXEC"


//--------------------- .note.nv.tkinfo           --------------------------
	.section	.note.nv.tkinfo,"",@"SHT_NOTE"
	.sectionflags	@"SHF_NOTE_NV_TKINFO"
	.tkinfo
        /*0018*/ 	.word	0x00000002
        /*0030*/ 	.string	""
        /*0030*/ 	.string	"ptxas"
        /*0030*/ 	.string	"Cuda compilation tools, release 13.0, V13.0.88"
        /*0030*/ 	.string	"Build cuda_13.0.r13.0/compiler.36424714_0"
        /*0030*/ 	.string	"-arch sm_100 -m 64 "



//--------------------- .note.nv.cuinfo           --------------------------
	.section	.note.nv.cuinfo,"",@"SHT_NOTE"
	.sectionflags	@"SHF_NOTE_NV_CUINFO"
        /*0018*/ 	.short	0x0002
        /*001a*/ 	.short	0x0064
        /*001c*/ 	.short	0x0082
	.zero		2


//--------------------- .nv.info                  --------------------------
	.section	.nv.info,"",@"SHT_CUDA_INFO"
	.align	4


	//----- nvinfo : EIATTR_REGCOUNT
	.align		4
        /*0000*/ 	.byte	0x04, 0x2f
        /*0002*/ 	.short	(.L_1 - .L_0)
	.align		4
.L_0:
        /*0004*/ 	.word	index@(_Z23EuclideanDistancesNaivePfS_S_ii)
        /*0008*/ 	.word	0x00000010


	//----- nvinfo : EIATTR_FRAME_SIZE
	.align		4
.L_1:
        /*000c*/ 	.byte	0x04, 0x11
        /*000e*/ 	.short	(.L_3 - .L_2)
	.align		4
.L_2:
        /*0010*/ 	.word	index@(_Z23EuclideanDistancesNaivePfS_S_ii)
        /*0014*/ 	.word	0x00000000


	//----- nvinfo : EIATTR_REGCOUNT
	.align		4
.L_3:
        /*0018*/ 	.byte	0x04, 0x2f
        /*001a*/ 	.short	(.L_5 - .L_4)
	.align		4
.L_4:
        /*001c*/ 	.word	index@(_Z22EuclideanDistancesFastPKfS0_Pfii)
        /*0020*/ 	.word	0x0000001a


	//----- nvinfo : EIATTR_FRAME_SIZE
	.align		4
.L_5:
        /*0024*/ 	.byte	0x04, 0x11
        /*0026*/ 	.short	(.L_7 - .L_6)
	.align		4
.L_6:
        /*0028*/ 	.word	index@(_Z22EuclideanDistancesFastPKfS0_Pfii)
        /*002c*/ 	.word	0x00000000


	//----- nvinfo : EIATTR_MIN_STACK_SIZE
	.align		4
.L_7:
        /*0030*/ 	.byte	0x04, 0x12
        /*0032*/ 	.short	(.L_9 - .L_8)
	.align		4
.L_8:
        /*0034*/ 	.word	index@(_Z22EuclideanDistancesFastPKfS0_Pfii)
        /*0038*/ 	.word	0x00000000


	//----- nvinfo : EIATTR_MIN_STACK_SIZE
	.align		4
.L_9:
        /*003c*/ 	.byte	0x04, 0x12
        /*003e*/ 	.short	(.L_11 - .L_10)
	.align		4
.L_10:
        /*0040*/ 	.word	index@(_Z23EuclideanDistancesNaivePfS_S_ii)
        /*0044*/ 	.word	0x00000000
.L_11:


//--------------------- .nv.compat                --------------------------
	.section	.nv.compat,"",@"SHT_CUDA_COMPAT_INFO"
	.align	4
        /*0000*/ 	.byte	0x02, 0x09, 0x00, 0x00, 0x02, 0x02, 0x01, 0x00, 0x02, 0x05, 0x05, 0x00, 0x03, 0x07, 0x01, 0x01
        /*0010*/ 	.byte	0x02, 0x03, 0x00, 0x00, 0x02, 0x06, 0x01, 0x00, 0x04, 0x0b, 0x08, 0x00, 0x09, 0x00, 0x00, 0x00
        /*0020*/ 	.byte	0x00, 0x00, 0x00, 0x00


//--------------------- .nv.info._Z22EuclideanDistancesFastPKfS0_Pfii --------------------------
	.section	.nv.info._Z22EuclideanDistancesFastPKfS0_Pfii,"",@"SHT_CUDA_INFO"
	.sectionflags	@""
	.align	4


	//----- nvinfo : EIATTR_CUDA_API_VERSION
	.align		4
        /*0000*/ 	.byte	0x04, 0x37
        /*0002*/ 	.short	(.L_13 - .L_12)
.L_12:
        /*0004*/ 	.word	0x00000082


	//----- nvinfo : EIATTR_KPARAM_INFO
	.align		4
.L_13:
        /*0008*/ 	.byte	0x04, 0x17
        /*000a*/ 	.short	(.L_15 - .L_14)
.L_14:
        /*000c*/ 	.word	0x00000000
        /*0010*/ 	.short	0x0004
        /*0012*/ 	.short	0x001c
        /*0014*/ 	.byte	0x00, 0xf0, 0x11, 0x00


	//----- nvinfo : EIATTR_KPARAM_INFO
	.align		4
.L_15:
        /*0018*/ 	.byte	0x04, 0x17
        /*001a*/ 	.short	(.L_17 - .L_16)
.L_16:
        /*001c*/ 	.word	0x00000000
        /*0020*/ 	.short	0x0003
        /*0022*/ 	.short	0x0018
        /*0024*/ 	.byte	0x00, 0xf0, 0x11, 0x00


	//----- nvinfo : EIATTR_KPARAM_INFO
	.align		4
.L_17:
        /*0028*/ 	.byte	0x04, 0x17
        /*002a*/ 	.short	(.L_19 - .L_18)
.L_18:
        /*002c*/ 	.word	0x00000000
        /*0030*/ 	.short	0x0002
        /*0032*/ 	.short	0x0010
        /*0034*/ 	.byte	0x00, 0xf5, 0x21, 0x00


	//----- nvinfo : EIATTR_KPARAM_INFO
	.align		4
.L_19:
        /*0038*/ 	.byte	0x04, 0x17
        /*003a*/ 	.short	(.L_21 - .L_20)
.L_20:
        /*003c*/ 	.word	0x00000000
        /*0040*/ 	.short	0x0001
        /*0042*/ 	.short	0x0008
        /*0044*/ 	.byte	0x00, 0xf5, 0x21, 0x00


	//----- nvinfo : EIATTR_KPARAM_INFO
	.align		4
.L_21:
        /*0048*/ 	.byte	0x04, 0x17
        /*004a*/ 	.short	(.L_23 - .L_22)
.L_22:
        /*004c*/ 	.word	0x00000000
        /*0050*/ 	.short	0x0000
        /*0052*/ 	.short	0x0000
        /*0054*/ 	.byte	0x00, 0xf5, 0x21, 0x00


	//----- nvinfo : EIATTR_SPARSE_MMA_MASK
	.align		4
.L_23:
        /*0058*/ 	.byte	0x03, 0x50
        /*005a*/ 	.short	0x0000


	//----- nvinfo : EIATTR_MAXREG_COUNT
	.align		4
        /*005c*/ 	.byte	0x03, 0x1b
        /*005e*/ 	.short	0x00ff


	//----- nvinfo : EIATTR_NUM_BARRIERS
	.align		4
        /*0060*/ 	.byte	0x02, 0x4c
        /*0062*/ 	.byte	0x01
	.zero		1


	//----- nvinfo : EIATTR_MERCURY_ISA_VERSION
	.align		4
        /*0064*/ 	.byte	0x03, 0x5f
        /*0066*/ 	.short	0x0101


	//----- nvinfo : EIATTR_VRC_CTA_INIT_COUNT
	.align		4
        /*0068*/ 	.byte	0x02, 0x4a
	.zero		1
	.zero		1


	//----- nvinfo : EIATTR_EXIT_INSTR_OFFSETS
	.align		4
        /*006c*/ 	.byte	0x04, 0x1c
        /*006e*/ 	.short	(.L_25 - .L_24)


	//   ....[0]....
.L_24:
        /*0070*/ 	.word	0x00000040


	//   ....[1]....
        /*0074*/ 	.word	0x00000330


	//----- nvinfo : EIATTR_CRS_STACK_SIZE
	.align		4
.L_25:
        /*0078*/ 	.byte	0x04, 0x1e
        /*007a*/ 	.short	(.L_27 - .L_26)
.L_26:
        /*007c*/ 	.word	0x00000000


	//----- nvinfo : EIATTR_CBANK_PARAM_SIZE
	.align		4
.L_27:
        /*0080*/ 	.byte	0x03, 0x19
        /*0082*/ 	.short	0x0020


	//----- nvinfo : EIATTR_PARAM_CBANK
	.align		4
        /*0084*/ 	.byte	0x04, 0x0a
        /*0086*/ 	.short	(.L_29 - .L_28)
	.align		4
.L_28:
        /*0088*/ 	.word	index@(.nv.constant0._Z22EuclideanDistancesFastPKfS0_Pfii)
        /*008c*/ 	.short	0x0380
        /*008e*/ 	.short	0x0020


	//----- nvinfo : EIATTR_SW_WAR
	.align		4
.L_29:
        /*0090*/ 	.byte	0x04, 0x36
        /*0092*/ 	.short	(.L_31 - .L_30)
.L_30:
        /*0094*/ 	.word	0x00000008
.L_31:


//--------------------- .nv.info._Z23EuclideanDistancesNaivePfS_S_ii --------------------------
	.section	.nv.info._Z23EuclideanDistancesNaivePfS_S_ii,"",@"SHT_CUDA_INFO"
	.sectionflags	@""
	.align	4


	//----- nvinfo : EIATTR_CUDA_API_VERSION
	.align		4
        /*0000*/ 	.byte	0x04, 0x37
        /*0002*/ 	.short	(.L_33 - .L_32)
.L_32:
        /*0004*/ 	.word	0x00000082


	//----- nvinfo : EIATTR_KPARAM_INFO
	.align		4
.L_33:
        /*0008*/ 	.byte	0x04, 0x17
        /*000a*/ 	.short	(.L_35 - .L_34)
.L_34:
        /*000c*/ 	.word	0x00000000
        /*0010*/ 	.short	0x0004
        /*0012*/ 	.short	0x001c
        /*0014*/ 	.byte	0x00, 0xf0, 0x11, 0x00


	//----- nvinfo : EIATTR_KPARAM_INFO
	.align		4
.L_35:
        /*0018*/ 	.byte	0x04, 0x17
        /*001a*/ 	.short	(.L_37 - .L_36)
.L_36:
        /*001c*/ 	.word	0x00000000
        /*0020*/ 	.short	0x0003
        /*0022*/ 	.short	0x0018
        /*0024*/ 	.byte	0x00, 0xf0, 0x11, 0x00


	//----- nvinfo : EIATTR_KPARAM_INFO
	.align		4
.L_37:
        /*0028*/ 	.byte	0x04, 0x17
        /*002a*/ 	.short	(.L_39 - .L_38)
.L_38:
        /*002c*/ 	.word	0x00000000
        /*0030*/ 	.short	0x0002
        /*0032*/ 	.short	0x0010
        /*0034*/ 	.byte	0x00, 0xf5, 0x21, 0x00


	//----- nvinfo : EIATTR_KPARAM_INFO
	.align		4
.L_39:
        /*0038*/ 	.byte	0x04, 0x17
        /*003a*/ 	.short	(.L_41 - .L_40)
.L_40:
        /*003c*/ 	.word	0x00000000
        /*0040*/ 	.short	0x0001
        /*0042*/ 	.short	0x0008
        /*0044*/ 	.byte	0x00, 0xf5, 0x21, 0x00


	//----- nvinfo : EIATTR_KPARAM_INFO
	.align		4
.L_41:
        /*0048*/ 	.byte	0x04, 0x17
        /*004a*/ 	.short	(.L_43 - .L_42)
.L_42:
        /*004c*/ 	.word	0x00000000
        /*0050*/ 	.short	0x0000
        /*0052*/ 	.short	0x0000
        /*0054*/ 	.byte	0x00, 0xf5, 0x21, 0x00


	//----- nvinfo : EIATTR_SPARSE_MMA_MASK
	.align		4
.L_43:
        /*0058*/ 	.byte	0x03, 0x50
        /*005a*/ 	.short	0x0000


	//----- nvinfo : EIATTR_MAXREG_COUNT
	.align		4
        /*005c*/ 	.byte	0x03, 0x1b
        /*005e*/ 	.short	0x00ff


	//----- nvinfo : EIATTR_MERCURY_ISA_VERSION
	.align		4
        /*0060*/ 	.byte	0x03, 0x5f
        /*0062*/ 	.short	0x0101


	//----- nvinfo : EIATTR_VRC_CTA_INIT_COUNT
	.align		4
        /*0064*/ 	.byte	0x02, 0x4a
	.zero		1
	.zero		1


	//----- nvinfo : EIATTR_EXIT_INSTR_OFFSETS
	.align		4
        /*0068*/ 	.byte	0x04, 0x1c
        /*006a*/ 	.short	(.L_45 - .L_44)


	//   ....[0]....
.L_44:
        /*006c*/ 	.word	0x000000c0


	//   ....[1]....
        /*0070*/ 	.word	0x00000200


	//----- nvinfo : EIATTR_CBANK_PARAM_SIZE
	.align		4
.L_45:
        /*0074*/ 	.byte	0x03, 0x19
        /*0076*/ 	.short	0x0020


	//----- nvinfo : EIATTR_PARAM_CBANK
	.align		4
        /*0078*/ 	.byte	0x04, 0x0a
        /*007a*/ 	.short	(.L_47 - .L_46)
	.align		4
.L_46:
        /*007c*/ 	.word	index@(.nv.constant0._Z23EuclideanDistancesNaivePfS_S_ii)
        /*0080*/ 	.short	0x0380
        /*0082*/ 	.short	0x0020


	//----- nvinfo : EIATTR_SW_WAR
	.align		4
.L_47:
        /*0084*/ 	.byte	0x04, 0x36
        /*0086*/ 	.short	(.L_49 - .L_48)
.L_48:
        /*0088*/ 	.word	0x00000008
.L_49:


//--------------------- .nv.callgraph             --------------------------
	.section	.nv.callgraph,"",@"SHT_CUDA_CALLGRAPH"
	.align	4
	.sectionentsize	8
	.align		4
        /*0000*/ 	.word	0x00000000
	.align		4
        /*0004*/ 	.word	0xffffffff
	.align		4
        /*0008*/ 	.word	0x00000000
	.align		4
        /*000c*/ 	.word	0xfffffffe
	.align		4
        /*0010*/ 	.word	0x00000000
	.align		4
        /*0014*/ 	.word	0xfffffffd
	.align		4
        /*0018*/ 	.word	0x00000000
	.align		4
        /*001c*/ 	.word	0xfffffffc


//--------------------- .text._Z22EuclideanDistancesFastPKfS0_Pfii --------------------------
	.section	.text._Z22EuclideanDistancesFastPKfS0_Pfii,"ax",@progbits
	.align	128
        .global         _Z22EuclideanDistancesFastPKfS0_Pfii
        .type           _Z22EuclideanDistancesFastPKfS0_Pfii,@function
        .size           _Z22EuclideanDistancesFastPKfS0_Pfii,(.L_x_6 - _Z22EuclideanDistancesFastPKfS0_Pfii)
        .other          _Z22EuclideanDistancesFastPKfS0_Pfii,@"STO_CUDA_ENTRY STV_DEFAULT"
_Z22EuclideanDistancesFastPKfS0_Pfii:
.text._Z22EuclideanDistancesFastPKfS0_Pfii:
[----:B------:R-:W-:Y:S08]  /*0000*/  LDC R1, c[0x0][0x37c] ;  /* 0x0000df00ff017b82 */ /* 0x000ff00000000800 */
[----:B------:R-:W0:Y:S08]  /*0010*/  S2UR UR6, SR_CTAID.X ;  /* 0x00000000000679c3 */ /* 0x000e300000002500 */
[----:B------:R-:W0:Y:S02]  /*0020*/  LDC R0, c[0x0][0x39c] ;  /* 0x0000e700ff007b82 */ /* 0x000e240000000800 */
[----:B0-----:R-:W-:-:S13]  /*0030*/  ISETP.LE.AND P0, PT, R0, UR6, PT ;  /* 0x0000000600007c0c */ /* 0x001fda000bf03270 */
[----:B------:R-:W-:Y:S05]  /*0040*/  @P0 EXIT ;  /* 0x000000000000094d */ /* 0x000fea0003800000 */
[----:B------:R-:W0:Y:S01]  /*0050*/  S2R R8, SR_TID.X ;  /* 0x0000000000087919 */ /* 0x000e220000002100 */
[----:B------:R-:W1:Y:S01]  /*0060*/  S2UR UR5, SR_CgaCtaId ;  /* 0x00000000000579c3 */ /* 0x000e620000008800 */
[----:B------:R-:W2:Y:S01]  /*0070*/  LDCU UR7, c[0x0][0x360] ;  /* 0x00006c00ff0777ac */ /* 0x000ea20008000800 */
[----:B------:R-:W-:Y:S01]  /*0080*/  MOV R10, UR6 ;  /* 0x00000006000a7c02 */ /* 0x000fe20008000f00 */
[----:B------:R-:W-:Y:S01]  /*0090*/  UMOV UR4, 0x400 ;  /* 0x0000040000047882 */ /* 0x000fe20000000000 */
[----:B------:R-:W3:Y:S04]  /*00a0*/  LDCU.64 UR8, c[0x0][0x358] ;  /* 0x00006b00ff0877ac */ /* 0x000ee80008000a00 */
[----:B------:R-:W4:Y:S01]  /*00b0*/  LDC R9, c[0x0][0x370] ;  /* 0x0000dc00ff097b82 */ /* 0x000f220000000800 */
[----:B-1----:R-:W-:-:S06]  /*00c0*/  ULEA UR4, UR5, UR4, 0x18 ;  /* 0x0000000405047291 */ /* 0x002fcc000f8ec0ff */
[----:B0-23--:R-:W-:-:S07]  /*00d0*/  LEA R11, R8, UR4, 0x2 ;  /* 0x00000004080b7c11 */ /* 0x00dfce000f8e10ff */
.L_x_3:
[----:B0-----:R-:W0:Y:S01]  /*00e0*/  LDC.64 R2, c[0x0][0x388] ;  /* 0x0000e200ff027b82 */ /* 0x001e220000000a00 */
[----:B------:R-:W-:-:S07]  /*00f0*/  LEA R5, R10, R8, 0x1 ;  /* 0x000000080a057211 */ /* 0x000fce00078e08ff */
[----:B-1----:R-:W1:Y:S01]  /*0100*/  LDC R23, c[0x0][0x398] ;  /* 0x0000e600ff177b82 */ /* 0x002e620000000800 */
[----:B0-----:R-:W-:-:S06]  /*0110*/  IMAD.WIDE R2, R5, 0x4, R2 ;  /* 0x0000000405027825 */ /* 0x001fcc00078e0202 */
[----:B------:R-:W2:Y:S01]  /*0120*/  LDG.E R2, desc[UR8][R2.64] ;  /* 0x0000000802027981 */ /* 0x000ea2000c1e1900 */
[----:B------:R-:W-:Y:S01]  /*0130*/  BSSY.RECONVERGENT B0, `(.L_x_0) ;  /* 0x000001a000007945 */ /* 0x000fe20003800200 */
[----:B-1----:R-:W-:Y:S02]  /*0140*/  ISETP.GE.AND P0, PT, R8, R23, PT ;  /* 0x000000170800720c */ /* 0x002fe40003f06270 */
[----:B--2---:R0:W-:Y:S01]  /*0150*/  STS [R11], R2 ;  /* 0x000000020b007388 */ /* 0x0041e20000000800 */
[----:B------:R-:W-:Y:S10]  /*0160*/  BAR.SYNC.DEFER_BLOCKING 0x0 ;  /* 0x0000000000007b1d */ /* 0x000ff40000010000 */
[----:B------:R-:W-:Y:S05]  /*0170*/  @P0 BRA `(.L_x_1) ;  /* 0x0000000000540947 */ /* 0x000fea0003800000 */
[----:B------:R-:W1:Y:S01]  /*0180*/  S2UR UR5, SR_CgaCtaId ;  /* 0x00000000000579c3 */ /* 0x000e620000008800 */
[----:B------:R-:W-:Y:S01]  /*0190*/  UMOV UR4, 0x400 ;  /* 0x0000040000047882 */ /* 0x000fe20000000000 */
[----:B------:R-:W-:-:S06]  /*01a0*/  MOV R19, R8 ;  /* 0x0000000800137202 */ /* 0x000fcc0000000f00 */
[----:B------:R-:W2:Y:S08]  /*01b0*/  LDC.64 R4, c[0x0][0x380] ;  /* 0x0000e000ff047b82 */ /* 0x000eb00000000a00 */
[----:B------:R-:W3:Y:S01]  /*01c0*/  LDC.64 R6, c[0x0][0x390] ;  /* 0x0000e400ff067b82 */ /* 0x000ee20000000a00 */
[----:B-1----:R-:W-:-:S09]  /*01d0*/  ULEA UR4, UR5, UR4, 0x18 ;  /* 0x0000000405047291 */ /* 0x002fd2000f8ec0ff */
[----:B0-----:R-:W0:Y:S03]  /*01e0*/  LDS.64 R2, [UR4] ;  /* 0x00000004ff027984 */ /* 0x001e260008000a00 */
.L_x_2:
[----:B--2---:R-:W-:-:S05]  /*01f0*/  IMAD.WIDE R12, R19, 0x4, R4 ;  /* 0x00000004130c7825 */ /* 0x004fca00078e0204 */
[----:B-1----:R-:W0:Y:S01]  /*0200*/  LDG.E R17, desc[UR8][R12.64] ;  /* 0x000000080c117981 */ /* 0x002e22000c1e1900 */
[----:B------:R-:W-:-:S06]  /*0210*/  IMAD.WIDE R14, R23, 0x4, R12 ;  /* 0x00000004170e7825 */ /* 0x000fcc00078e020c */
[----:B------:R-:W2:Y:S01]  /*0220*/  LDG.E R14, desc[UR8][R14.64] ;  /* 0x000000080e0e7981 */ /* 0x000ea2000c1e1900 */
[----:B0-----:R-:W-:Y:S01]  /*0230*/  FADD R0, -R2, R17 ;  /* 0x0000001102007221 */ /* 0x001fe20000000100 */
[-C--:B------:R-:W-:Y:S01]  /*0240*/  IMAD R17, R10, R23.reuse, R19 ;  /* 0x000000170a117224 */ /* 0x080fe200078e0213 */
[----:B------:R-:W-:Y:S02]  /*0250*/  IADD3 R19, PT, PT, R19, UR7, RZ ;  /* 0x0000000713137c10 */ /* 0x000fe4000fffe0ff */
[----:B------:R-:W-:Y:S01]  /*0260*/  FFMA R0, R0, R0, RZ ;  /* 0x0000000000007223 */ /* 0x000fe200000000ff */
[----:B---3--:R-:W-:Y:S01]  /*0270*/  IMAD.WIDE R16, R17, 0x4, R6 ;  /* 0x0000000411107825 */ /* 0x008fe200078e0206 */
[----:B------:R-:W-:-:S03]  /*0280*/  ISETP.GE.AND P0, PT, R19, R23, PT ;  /* 0x000000171300720c */ /* 0x000fc60003f06270 */
[----:B--2---:R-:W-:-:S04]  /*0290*/  FADD R21, R14, -R3 ;  /* 0x800000030e157221 */ /* 0x004fc80000000000 */
[----:B------:R-:W-:-:S05]  /*02a0*/  FFMA R21, R21, R21, R0 ;  /* 0x0000001515157223 */ /* 0x000fca0000000000 */
[----:B------:R1:W-:Y:S01]  /*02b0*/  STG.E desc[UR8][R16.64], R21 ;  /* 0x0000001510007986 */ /* 0x0003e2000c101908 */
[----:B------:R-:W-:Y:S05]  /*02c0*/  @!P0 BRA `(.L_x_2) ;  /* 0xfffffffc00c88947 */ /* 0x000fea000383ffff */
.L_x_1:
[----:B------:R-:W-:Y:S05]  /*02d0*/  BSYNC.RECONVERGENT B0 ;  /* 0x0000000000007941 */ /* 0x000fea0003800200 */
.L_x_0:
[----:B------:R-:W2:Y:S01]  /*02e0*/  LDCU UR4, c[0x0][0x39c] ;  /* 0x00007380ff0477ac */ /* 0x000ea20008000800 */
[----:B----4-:R-:W-:Y:S01]  /*02f0*/  IADD3 R10, PT, PT, R9, R10, RZ ;  /* 0x0000000a090a7210 */ /* 0x010fe20007ffe0ff */
[----:B------:R-:W-:Y:S03]  /*0300*/  BAR.SYNC.DEFER_BLOCKING 0x0 ;  /* 0x0000000000007b1d */ /* 0x000fe60000010000 */
[----:B--2---:R-:W-:-:S13]  /*0310*/  ISETP.GE.AND P0, PT, R10, UR4, PT ;  /* 0x000000040a007c0c */ /* 0x004fda000bf06270 */
[----:B------:R-:W-:Y:S05]  /*0320*/  @!P0 BRA `(.L_x_3) ;  /* 0xfffffffc006c8947 */ /* 0x000fea000383ffff */
[----:B------:R-:W-:Y:S05]  /*0330*/  EXIT ;  /* 0x000000000000794d */ /* 0x000fea0003800000 */
.L_x_4:
[----:B------:R-:W-:-:S00]  /*0340*/  BRA `(.L_x_4) ;  /* 0xfffffffc00fc7947 */ /* 0x000fc0000383ffff */
[----:B------:R-:W-:-:S00]  /*0350*/  NOP ;  /* 0x0000000000007918 */ /* 0x000fc00000000000 */
        /* <DEDUP_REMOVED lines=10> */
.L_x_6:


//--------------------- .text._Z23EuclideanDistancesNaivePfS_S_ii --------------------------
	.section	.text._Z23EuclideanDistancesNaivePfS_S_ii,"ax",@progbits
	.align	128
        .global         _Z23EuclideanDistancesNaivePfS_S_ii
        .type           _Z23EuclideanDistancesNaivePfS_S_ii,@function
        .size           _Z23EuclideanDistancesNaivePfS_S_ii,(.L_x_7 - _Z23EuclideanDistancesNaivePfS_S_ii)
        .other          _Z23EuclideanDistancesNaivePfS_S_ii,@"STO_CUDA_ENTRY STV_DEFAULT"
_Z23EuclideanDistancesNaivePfS_S_ii:
.text._Z23EuclideanDistancesNaivePfS_S_ii:
[----:B------:R-:W-:Y:S01]  /*0000*/  LDC R1, c[0x0][0x37c] ;  /* 0x0000df00ff017b82 */ /* 0x000fe20000000800 */
[----:B------:R-:W0:Y:S01]  /*0010*/  S2R R9, SR_TID.Y ;  /* 0x0000000000097919 */ /* 0x000e220000002200 */
[----:B------:R-:W1:Y:S01]  /*0020*/  LDCU UR4, c[0x0][0x360] ;  /* 0x00006c00ff0477ac */ /* 0x000e620008000800 */
[----:B------:R-:W0:Y:S01]  /*0030*/  S2R R0, SR_CTAID.Y ;  /* 0x0000000000007919 */ /* 0x000e220000002600 */
[----:B------:R-:W0:Y:S01]  /*0040*/  LDCU UR5, c[0x0][0x364] ;  /* 0x00006c80ff0577ac */ /* 0x000e220008000800 */
[----:B------:R-:W1:Y:S01]  /*0050*/  S2R R8, SR_TID.X ;  /* 0x0000000000087919 */ /* 0x000e620000002100 */
[----:B------:R-:W2:Y:S01]  /*0060*/  LDCU.64 UR6, c[0x0][0x398] ;  /* 0x00007300ff0677ac */ /* 0x000ea20008000a00 */
[----:B------:R-:W1:Y:S01]  /*0070*/  S2R R3, SR_CTAID.X ;  /* 0x0000000000037919 */ /* 0x000e620000002500 */
[----:B0-----:R-:W-:-:S05]  /*0080*/  IMAD R9, R0, UR5, R9 ;  /* 0x0000000500097c24 */ /* 0x001fca000f8e0209 */
[----:B--2---:R-:W-:Y:S01]  /*0090*/  ISETP.GE.AND P0, PT, R9, UR7, PT ;  /* 0x0000000709007c0c */ /* 0x004fe2000bf06270 */
[----:B-1----:R-:W-:-:S05]  /*00a0*/  IMAD R8, R3, UR4, R8 ;  /* 0x0000000403087c24 */ /* 0x002fca000f8e0208 */
[----:B------:R-:W-:-:S13]  /*00b0*/  ISETP.GE.OR P0, PT, R8, UR6, P0 ;  /* 0x0000000608007c0c */ /* 0x000fda0008706670 */
[----:B------:R-:W-:Y:S05]  /*00c0*/  @P0 EXIT ;  /* 0x000000000000094d */ /* 0x000fea0003800000 */
[----:B------:R-:W0:Y:S01]  /*00d0*/  LDC.64 R2, c[0x0][0x380] ;  /* 0x0000e000ff027b82 */ /* 0x000e220000000a00 */
[----:B------:R-:W1:Y:S01]  /*00e0*/  LDCU.64 UR4, c[0x0][0x358] ;  /* 0x00006b00ff0477ac */ /* 0x000e620008000a00 */
[----:B------:R-:W-:Y:S02]  /*00f0*/  SHF.L.U32 R11, R8, 0x1, RZ ;  /* 0x00000001080b7819 */ /* 0x000fe400000006ff */
[----:B------:R-:W-:-:S04]  /*0100*/  SHF.L.U32 R7, R9, 0x1, RZ ;  /* 0x0000000109077819 */ /* 0x000fc800000006ff */
[----:B------:R-:W2:Y:S01]  /*0110*/  LDC.64 R4, c[0x0][0x388] ;  /* 0x0000e200ff047b82 */ /* 0x000ea20000000a00 */
[----:B0-----:R-:W-:-:S05]  /*0120*/  IMAD.WIDE R2, R11, 0x4, R2 ;  /* 0x000000040b027825 */ /* 0x001fca00078e0202 */
[----:B-1----:R-:W3:Y:S01]  /*0130*/  LDG.E R0, desc[UR4][R2.64] ;  /* 0x0000000402007981 */ /* 0x002ee2000c1e1900 */
[----:B--2---:R-:W-:-:S03]  /*0140*/  IMAD.WIDE.U32 R4, R7, 0x4, R4 ;  /* 0x0000000407047825 */ /* 0x004fc600078e0004 */
[----:B------:R-:W2:Y:S01]  /*0150*/  LDG.E R10, desc[UR4][R2.64+0x4] ;  /* 0x00000404020a7981 */ /* 0x000ea2000c1e1900 */
[----:B------:R-:W0:Y:S03]  /*0160*/  LDC.64 R6, c[0x0][0x390] ;  /* 0x0000e400ff067b82 */ /* 0x000e260000000a00 */
[----:B------:R-:W3:Y:S04]  /*0170*/  LDG.E R11, desc[UR4][R4.64] ;  /* 0x00000004040b7981 */ /* 0x000ee8000c1e1900 */
[----:B------:R-:W2:Y:S01]  /*0180*/  LDG.E R13, desc[UR4][R4.64+0x4] ;  /* 0x00000404040d7981 */ /* 0x000ea2000c1e1900 */
[----:B------:R-:W-:-:S04]  /*0190*/  IMAD R9, R8, UR7, R9 ;  /* 0x0000000708097c24 */ /* 0x000fc8000f8e0209 */
[----:B0-----:R-:W-:-:S04]  /*01a0*/  IMAD.WIDE R6, R9, 0x4, R6 ;  /* 0x0000000409067825 */ /* 0x001fc800078e0206 */
[----:B---3--:R-:W-:Y:S01]  /*01b0*/  FADD R0, R0, -R11 ;  /* 0x8000000b00007221 */ /* 0x008fe20000000000 */
[----:B--2---:R-:W-:-:S03]  /*01c0*/  FADD R13, R10, -R13 ;  /* 0x8000000d0a0d7221 */ /* 0x004fc60000000000 */
[----:B------:R-:W-:-:S04]  /*01d0*/  FFMA R0, R0, R0, RZ ;  /* 0x0000000000007223 */ /* 0x000fc800000000ff */
[----:B------:R-:W-:-:S05]  /*01e0*/  FFMA R13, R13, R13, R0 ;  /* 0x0000000d0d0d7223 */ /* 0x000fca0000000000 */
[----:B------:R-:W-:Y:S01]  /*01f0*/  STG.E desc[UR4][R6.64], R13 ;  /* 0x0000000d06007986 */ /* 0x000fe2000c101904 */
[----:B------:R-:W-:Y:S05]  /*0200*/  EXIT ;  /* 0x000000000000794d */ /* 0x000fea0003800000 */
.L_x_5:
        /* <DEDUP_REMOVED lines=15> */
.L_x_7:


//--------------------- .nv.shared._Z22EuclideanDistancesFastPKfS0_Pfii --------------------------
	.section	.nv.shared._Z22EuclideanDistancesFastPKfS0_Pfii,"aw",@nobits
	.sectionflags	@""
	.align	4
.nv.shared._Z22EuclideanDistancesFastPKfS0_Pfii:
	.zero		1032


//--------------------- .nv.shared.reserved.0     --------------------------
	.section	.nv.shared.reserved.0,"aw",@nobits
	.weak		__nv_reservedSMEM_offset_0_alias
	.size		__nv_reservedSMEM_offset_0_alias, 0, 64
	.other		__nv_reservedSMEM_offset_0_alias,@"STO_CUDA_RESERVED_SHARED STV_DEFAULT"
__nv_reservedSMEM_offset_0_alias:
	.zero		0
	.zero		64


//--------------------- .nv.constant0._Z22EuclideanDistancesFastPKfS0_Pfii --------------------------
	.section	.nv.constant0._Z22EuclideanDistancesFastPKfS0_Pfii,"a",@progbits
	.sectionflags	@""
	.align	4
.nv.constant0._Z22EuclideanDistancesFastPKfS0_Pfii:
	.zero		928


//--------------------- .nv.constant0._Z23EuclideanDistancesNaivePfS_S_ii --------------------------
	.section	.nv.constant0._Z23EuclideanDistancesNaivePfS_S_ii,"a",@progbits
	.sectionflags	@""
	.align	4
.nv.constant0._Z23EuclideanDistancesNaivePfS_S_ii:
	.zero		928


//--------------------- SYMBOLS --------------------------

	.type		.nv.reservedSmem.offset0,@object
	.size		.nv.reservedSmem.offset0,0x4
	.type		.nv.reservedSmem.cap,@object
	.size		.nv.reservedSmem.cap,0x4
